//
// Generated by NVIDIA NVVM Compiler
//
// Compiler Build ID: CL-36424714
// Cuda compilation tools, release 13.0, V13.0.88
// Based on NVVM 20.0.0
//

.version 9.0
.target sm_100
.address_size 64

	// .globl	_Z13selSortKernelPfS_i

.visible .entry _Z13selSortKernelPfS_i(
	.param .u64 .ptr .align 1 _Z13selSortKernelPfS_i_param_0,
	.param .u64 .ptr .align 1 _Z13selSortKernelPfS_i_param_1,
	.param .u32 _Z13selSortKernelPfS_i_param_2
)
{
	.reg .pred 	%p<85>;
	.reg .b32 	%r<83>;
	.reg .b32 	%f<18>;
	.reg .b64 	%rd<23>;

	ld.param.u64 	%rd9, [_Z13selSortKernelPfS_i_param_0];
	ld.param.u64 	%rd7, [_Z13selSortKernelPfS_i_param_1];
	ld.param.u32 	%r24, [_Z13selSortKernelPfS_i_param_2];
	cvta.to.global.u64 	%rd1, %rd9;
	mov.u32 	%r25, %tid.x;
	mov.u32 	%r26, %ctaid.x;
	mov.u32 	%r27, %ntid.x;
	mad.lo.s32 	%r1, %r26, %r27, %r25;
	mul.wide.s32 	%rd10, %r1, 4;
	add.s64 	%rd11, %rd1, %rd10;
	ld.global.f32 	%f1, [%rd11];
	setp.lt.s32 	%p1, %r24, 1;
	mov.b64 	%rd22, 0;
	@%p1 bra 	$L__BB0_13;
	and.b32  	%r2, %r24, 7;
	setp.lt.u32 	%p2, %r24, 8;
	mov.b32 	%r77, 0;
	mov.u32 	%r82, %r77;
	@%p2 bra 	$L__BB0_4;
	and.b32  	%r77, %r24, 2147483640;
	add.s64 	%rd21, %rd1, 16;
	mov.b32 	%r71, 0;
	mov.u32 	%r82, %r71;
$L__BB0_3:
	.pragma "nounroll";
	ld.global.f32 	%f2, [%rd21+-16];
	setp.lt.f32 	%p3, %f2, %f1;
	setp.eq.f32 	%p4, %f2, %f1;
	setp.lt.s32 	%p5, %r71, %r1;
	and.pred  	%p6, %p5, %p4;
	or.pred  	%p7, %p3, %p6;
	selp.u32 	%r31, 1, 0, %p7;
	add.s32 	%r32, %r82, %r31;
	ld.global.f32 	%f3, [%rd21+-12];
	setp.lt.f32 	%p8, %f3, %f1;
	setp.eq.f32 	%p9, %f3, %f1;
	add.s32 	%r33, %r71, 1;
	setp.lt.s32 	%p10, %r33, %r1;
	and.pred  	%p11, %p10, %p9;
	or.pred  	%p12, %p8, %p11;
	selp.u32 	%r34, 1, 0, %p12;
	add.s32 	%r35, %r32, %r34;
	ld.global.f32 	%f4, [%rd21+-8];
	setp.lt.f32 	%p13, %f4, %f1;
	setp.eq.f32 	%p14, %f4, %f1;
	add.s32 	%r36, %r71, 2;
	setp.lt.s32 	%p15, %r36, %r1;
	and.pred  	%p16, %p15, %p14;
	or.pred  	%p17, %p13, %p16;
	selp.u32 	%r37, 1, 0, %p17;
	add.s32 	%r38, %r35, %r37;
	ld.global.f32 	%f5, [%rd21+-4];
	setp.lt.f32 	%p18, %f5, %f1;
	setp.eq.f32 	%p19, %f5, %f1;
	add.s32 	%r39, %r71, 3;
	setp.lt.s32 	%p20, %r39, %r1;
	and.pred  	%p21, %p20, %p19;
	or.pred  	%p22, %p18, %p21;
	selp.u32 	%r40, 1, 0, %p22;
	add.s32 	%r41, %r38, %r40;
	ld.global.f32 	%f6, [%rd21];
	setp.lt.f32 	%p23, %f6, %f1;
	setp.eq.f32 	%p24, %f6, %f1;
	add.s32 	%r42, %r71, 4;
	setp.lt.s32 	%p25, %r42, %r1;
	and.pred  	%p26, %p25, %p24;
	or.pred  	%p27, %p23, %p26;
	selp.u32 	%r43, 1, 0, %p27;
	add.s32 	%r44, %r41, %r43;
	ld.global.f32 	%f7, [%rd21+4];
	setp.lt.f32 	%p28, %f7, %f1;
	setp.eq.f32 	%p29, %f7, %f1;
	add.s32 	%r45, %r71, 5;
	setp.lt.s32 	%p30, %r45, %r1;
	and.pred  	%p31, %p30, %p29;
	or.pred  	%p32, %p28, %p31;
	selp.u32 	%r46, 1, 0, %p32;
	add.s32 	%r47, %r44, %r46;
	ld.global.f32 	%f8, [%rd21+8];
	setp.lt.f32 	%p33, %f8, %f1;
	setp.eq.f32 	%p34, %f8, %f1;
	add.s32 	%r48, %r71, 6;
	setp.lt.s32 	%p35, %r48, %r1;
	and.pred  	%p36, %p35, %p34;
	or.pred  	%p37, %p33, %p36;
	selp.u32 	%r49, 1, 0, %p37;
	add.s32 	%r50, %r47, %r49;
	ld.global.f32 	%f9, [%rd21+12];
	setp.lt.f32 	%p38, %f9, %f1;
	setp.eq.f32 	%p39, %f9, %f1;
	add.s32 	%r51, %r71, 7;
	setp.lt.s32 	%p40, %r51, %r1;
	and.pred  	%p41, %p40, %p39;
	or.pred  	%p42, %p38, %p41;
	selp.u32 	%r52, 1, 0, %p42;
	add.s32 	%r82, %r50, %r52;
	add.s64 	%rd21, %rd21, 32;
	add.s32 	%r71, %r71, 8;
	setp.ne.s32 	%p43, %r71, %r77;
	@%p43 bra 	$L__BB0_3;
$L__BB0_4:
	setp.eq.s32 	%p44, %r2, 0;
	@%p44 bra 	$L__BB0_12;
	and.b32  	%r11, %r24, 3;
	setp.lt.u32 	%p45, %r2, 4;
	@%p45 bra 	$L__BB0_7;
	mul.wide.u32 	%rd12, %r77, 4;
	add.s64 	%rd13, %rd1, %rd12;
	ld.global.f32 	%f10, [%rd13];
	setp.lt.f32 	%p46, %f10, %f1;
	setp.eq.f32 	%p47, %f10, %f1;
	setp.lt.s32 	%p48, %r77, %r1;
	and.pred  	%p49, %p48, %p47;
	or.pred  	%p50, %p46, %p49;
	selp.u32 	%r54, 1, 0, %p50;
	add.s32 	%r55, %r82, %r54;
	add.s32 	%r56, %r77, 1;
	ld.global.f32 	%f11, [%rd13+4];
	setp.lt.f32 	%p51, %f11, %f1;
	setp.eq.f32 	%p52, %f11, %f1;
	setp.lt.s32 	%p53, %r56, %r1;
	and.pred  	%p54, %p53, %p52;
	or.pred  	%p55, %p51, %p54;
	selp.u32 	%r57, 1, 0, %p55;
	add.s32 	%r58, %r55, %r57;
	add.s32 	%r59, %r77, 2;
	ld.global.f32 	%f12, [%rd13+8];
	setp.lt.f32 	%p56, %f12, %f1;
	setp.eq.f32 	%p57, %f12, %f1;
	setp.lt.s32 	%p58, %r59, %r1;
	and.pred  	%p59, %p58, %p57;
	or.pred  	%p60, %p56, %p59;
	selp.u32 	%r60, 1, 0, %p60;
	add.s32 	%r61, %r58, %r60;
	add.s32 	%r62, %r77, 3;
	ld.global.f32 	%f13, [%rd13+12];
	setp.lt.f32 	%p61, %f13, %f1;
	setp.eq.f32 	%p62, %f13, %f1;
	setp.lt.s32 	%p63, %r62, %r1;
	and.pred  	%p64, %p63, %p62;
	or.pred  	%p65, %p61, %p64;
	selp.u32 	%r63, 1, 0, %p65;
	add.s32 	%r82, %r61, %r63;
	add.s32 	%r77, %r77, 4;
$L__BB0_7:
	setp.eq.s32 	%p66, %r11, 0;
	@%p66 bra 	$L__BB0_12;
	setp.eq.s32 	%p67, %r11, 1;
	@%p67 bra 	$L__BB0_10;
	mul.wide.u32 	%rd14, %r77, 4;
	add.s64 	%rd15, %rd1, %rd14;
	ld.global.f32 	%f14, [%rd15];
	setp.lt.f32 	%p68, %f14, %f1;
	setp.eq.f32 	%p69, %f14, %f1;
	setp.lt.s32 	%p70, %r77, %r1;
	and.pred  	%p71, %p70, %p69;
	or.pred  	%p72, %p68, %p71;
	selp.u32 	%r65, 1, 0, %p72;
	add.s32 	%r66, %r82, %r65;
	add.s32 	%r67, %r77, 1;
	ld.global.f32 	%f15, [%rd15+4];
	setp.lt.f32 	%p73, %f15, %f1;
	setp.eq.f32 	%p74, %f15, %f1;
	setp.lt.s32 	%p75, %r67, %r1;
	and.pred  	%p76, %p75, %p74;
	or.pred  	%p77, %p73, %p76;
	selp.u32 	%r68, 1, 0, %p77;
	add.s32 	%r82, %r66, %r68;
	add.s32 	%r77, %r77, 2;
$L__BB0_10:
	and.b32  	%r69, %r24, 1;
	setp.eq.b32 	%p78, %r69, 1;
	not.pred 	%p79, %p78;
	@%p79 bra 	$L__BB0_12;
	mul.wide.u32 	%rd16, %r77, 4;
	add.s64 	%rd17, %rd1, %rd16;
	ld.global.f32 	%f16, [%rd17];
	setp.lt.f32 	%p80, %f16, %f1;
	setp.eq.f32 	%p81, %f16, %f1;
	setp.lt.s32 	%p82, %r77, %r1;
	and.pred  	%p83, %p82, %p81;
	or.pred  	%p84, %p80, %p83;
	selp.u32 	%r70, 1, 0, %p84;
	add.s32 	%r82, %r82, %r70;
$L__BB0_12:
	cvt.u64.u32 	%rd22, %r82;
$L__BB0_13:
	cvta.to.global.u64 	%rd18, %rd7;
	shl.b64 	%rd19, %rd22, 2;
	add.s64 	%rd20, %rd18, %rd19;
	st.global.f32 	[%rd20], %f1;
	ret;

}


// ===== COMPILED SASS (sm_100) =====

	.target	sm_100

	.elftype	@"ET_EXEC"


//--------------------- .note.nv.tkinfo           --------------------------
	.section	.note.nv.tkinfo,"",@"SHT_NOTE"
	.sectionflags	@"SHF_NOTE_NV_TKINFO"
	.tkinfo
        /*0018*/ 	.word	0x00000002
        /*0030*/ 	.string	""
        /*0030*/ 	.string	"ptxas"
        /*0030*/ 	.string	"Cuda compilation tools, release 13.0, V13.0.88"
        /*0030*/ 	.string	"Build cuda_13.0.r13.0/compiler.36424714_0"
        /*0030*/ 	.string	"-arch sm_100 -m 64 "



//--------------------- .note.nv.cuinfo           --------------------------
	.section	.note.nv.cuinfo,"",@"SHT_NOTE"
	.sectionflags	@"SHF_NOTE_NV_CUINFO"
        /*0018*/ 	.short	0x0002
        /*001a*/ 	.short	0x0064
        /*001c*/ 	.short	0x0082
	.zero		2


//--------------------- .nv.info                  --------------------------
	.section	.nv.info,"",@"SHT_CUDA_INFO"
	.align	4


	//----- nvinfo : EIATTR_REGCOUNT
	.align		4
        /*0000*/ 	.byte	0x04, 0x2f
        /*0002*/ 	.short	(.L_1 - .L_0)
	.align		4
.L_0:
        /*0004*/ 	.word	index@(_Z13selSortKernelPfS_i)
        /*0008*/ 	.word	0x0000001a


	//----- nvinfo : EIATTR_FRAME_SIZE
	.align		4
.L_1:
        /*000c*/ 	.byte	0x04, 0x11
        /*000e*/ 	.short	(.L_3 - .L_2)
	.align		4
.L_2:
        /*0010*/ 	.word	index@(_Z13selSortKernelPfS_i)
        /*0014*/ 	.word	0x00000000


	//----- nvinfo : EIATTR_MIN_STACK_SIZE
	.align		4
.L_3:
        /*0018*/ 	.byte	0x04, 0x12
        /*001a*/ 	.short	(.L_5 - .L_4)
	.align		4
.L_4:
        /*001c*/ 	.word	index@(_Z13selSortKernelPfS_i)
        /*0020*/ 	.word	0x00000000
.L_5:


//--------------------- .nv.compat                --------------------------
	.section	.nv.compat,"",@"SHT_CUDA_COMPAT_INFO"
	.align	4
        /*0000*/ 	.byte	0x02, 0x09, 0x00, 0x00, 0x02, 0x02, 0x01, 0x00, 0x02, 0x05, 0x05, 0x00, 0x03, 0x07, 0x01, 0x01
        /*0010*/ 	.byte	0x02, 0x03, 0x00, 0x00, 0x02, 0x06, 0x01, 0x00, 0x04, 0x0b, 0x08, 0x00, 0x09, 0x00, 0x00, 0x00
        /*0020*/ 	.byte	0x00, 0x00, 0x00, 0x00


//--------------------- .nv.info._Z13selSortKernelPfS_i --------------------------
	.section	.nv.info._Z13selSortKernelPfS_i,"",@"SHT_CUDA_INFO"
	.sectionflags	@""
	.align	4


	//----- nvinfo : EIATTR_CUDA_API_VERSION
	.align		4
        /*0000*/ 	.byte	0x04, 0x37
        /*0002*/ 	.short	(.L_7 - .L_6)
.L_6:
        /*0004*/ 	.word	0x00000082


	//----- nvinfo : EIATTR_KPARAM_INFO
	.align		4
.L_7:
        /*0008*/ 	.byte	0x04, 0x17
        /*000a*/ 	.short	(.L_9 - .L_8)
.L_8:
        /*000c*/ 	.word	0x00000000
        /*0010*/ 	.short	0x0002
        /*0012*/ 	.short	0x0010
        /*0014*/ 	.byte	0x00, 0xf0, 0x11, 0x00


	//----- nvinfo : EIATTR_KPARAM_INFO
	.align		4
.L_9:
        /*0018*/ 	.byte	0x04, 0x17
        /*001a*/ 	.short	(.L_11 - .L_10)
.L_10:
        /*001c*/ 	.word	0x00000000
        /*0020*/ 	.short	0x0001
        /*0022*/ 	.short	0x0008
        /*0024*/ 	.byte	0x00, 0xf5, 0x21, 0x00


	//----- nvinfo : EIATTR_KPARAM_INFO
	.align		4
.L_11:
        /*0028*/ 	.byte	0x04, 0x17
        /*002a*/ 	.short	(.L_13 - .L_12)
.L_12:
        /*002c*/ 	.word	0x00000000
        /*0030*/ 	.short	0x0000
        /*0032*/ 	.short	0x0000
        /*0034*/ 	.byte	0x00, 0xf5, 0x21, 0x00


	//----- nvinfo : EIATTR_SPARSE_MMA_MASK
	.align		4
.L_13:
        /*0038*/ 	.byte	0x03, 0x50
        /*003a*/ 	.short	0x0000


	//----- nvinfo : EIATTR_MAXREG_COUNT
	.align		4
        /*003c*/ 	.byte	0x03, 0x1b
        /*003e*/ 	.short	0x00ff


	//----- nvinfo : EIATTR_MERCURY_ISA_VERSION
	.align		4
        /*0040*/ 	.byte	0x03, 0x5f
        /*0042*/ 	.short	0x0101


	//----- nvinfo : EIATTR_VRC_CTA_INIT_COUNT
	.align		4
        /*0044*/ 	.byte	0x02, 0x4a
	.zero		1
	.zero		1


	//----- nvinfo : EIATTR_EXIT_INSTR_OFFSETS
	.align		4
        /*0048*/ 	.byte	0x04, 0x1c
        /*004a*/ 	.short	(.L_15 - .L_14)


	//   ....[0]....
.L_14:
        /*004c*/ 	.word	0x00000a00


	//----- nvinfo : EIATTR_CBANK_PARAM_SIZE
	.align		4
.L_15:
        /*0050*/ 	.byte	0x03, 0x19
        /*0052*/ 	.short	0x0014


	//----- nvinfo : EIATTR_PARAM_CBANK
	.align		4
        /*0054*/ 	.byte	0x04, 0x0a
        /*0056*/ 	.short	(.L_17 - .L_16)
	.align		4
.L_16:
        /*0058*/ 	.word	index@(.nv.constant0._Z13selSortKernelPfS_i)
        /*005c*/ 	.short	0x0380
        /*005e*/ 	.short	0x0014


	//----- nvinfo : EIATTR_SW_WAR
	.align		4
.L_17:
        /*0060*/ 	.byte	0x04, 0x36
        /*0062*/ 	.short	(.L_19 - .L_18)
.L_18:
        /*0064*/ 	.word	0x00000008
.L_19:


//--------------------- .nv.callgraph             --------------------------
	.section	.nv.callgraph,"",@"SHT_CUDA_CALLGRAPH"
	.align	4
	.sectionentsize	8
	.align		4
        /*0000*/ 	.word	0x00000000
	.align		4
        /*0004*/ 	.word	0xffffffff
	.align		4
        /*0008*/ 	.word	0x00000000
	.align		4
        /*000c*/ 	.word	0xfffffffe
	.align		4
        /*0010*/ 	.word	0x00000000
	.align		4
        /*0014*/ 	.word	0xfffffffd
	.align		4
        /*0018*/ 	.word	0x00000000
	.align		4
        /*001c*/ 	.word	0xfffffffc


//--------------------- .text._Z13selSortKernelPfS_i --------------------------
	.section	.text._Z13selSortKernelPfS_i,"ax",@progbits
	.align	128
        .global         _Z13selSortKernelPfS_i
        .type           _Z13selSortKernelPfS_i,@function
        .size           _Z13selSortKernelPfS_i,(.L_x_6 - _Z13selSortKernelPfS_i)
        .other          _Z13selSortKernelPfS_i,@"STO_CUDA_ENTRY STV_DEFAULT"
_Z13selSortKernelPfS_i:
.text._Z13selSortKernelPfS_i:
[----:B------:R-:W-:Y:S01]  /*0000*/  LDC R1, c[0x0][0x37c] ;  /* 0x0000df00ff017b82 */ /* 0x000fe20000000800 */
[----:B------:R-:W0:Y:S07]  /*0010*/  S2R R7, SR_TID.X ;  /* 0x0000000000077919 */ /* 0x000e2e0000002100 */
[----:B------:R-:W1:Y:S01]  /*0020*/  LDC R6, c[0x0][0x390] ;  /* 0x0000e400ff067b82 */ /* 0x000e620000000800 */
[----:B------:R-:W2:Y:S07]  /*0030*/  LDCU.64 UR6, c[0x0][0x358] ;  /* 0x00006b00ff0677ac */ /* 0x000eae0008000a00 */
[----:B------:R-:W0:Y:S08]  /*0040*/  S2UR UR4, SR_CTAID.X ;  /* 0x00000000000479c3 */ /* 0x000e300000002500 */
[----:B------:R-:W0:Y:S08]  /*0050*/  LDC R0, c[0x0][0x360] ;  /* 0x0000d800ff007b82 */ /* 0x000e300000000800 */
[----:B------:R-:W3:Y:S01]  /*0060*/  LDC.64 R2, c[0x0][0x380] ;  /* 0x0000e000ff027b82 */ /* 0x000ee20000000a00 */
[----:B-1----:R-:W-:-:S02]  /*0070*/  ISETP.GE.AND P0, PT, R6, 0x1, PT ;  /* 0x000000010600780c */ /* 0x002fc40003f06270 */
[----:B------:R-:W-:Y:S01]  /*0080*/  CS2R R10, SRZ ;  /* 0x00000000000a7805 */ /* 0x000fe2000001ff00 */
[----:B0-----:R-:W-:-:S04]  /*0090*/  IMAD R7, R0, UR4, R7 ;  /* 0x0000000400077c24 */ /* 0x001fc8000f8e0207 */
[----:B---3--:R-:W-:-:S05]  /*00a0*/  IMAD.WIDE R4, R7, 0x4, R2 ;  /* 0x0000000407047825 */ /* 0x008fca00078e0202 */
[----:B--2---:R0:W5:Y:S01]  /*00b0*/  LDG.E R0, desc[UR6][R4.64] ;  /* 0x0000000604007981 */ /* 0x004162000c1e1900 */
[----:B------:R-:W-:Y:S05]  /*00c0*/  @!P0 BRA `(.L_x_0) ;  /* 0x00000008003c8947 */ /* 0x000fea0003800000 */
[C---:B------:R-:W-:Y:S01]  /*00d0*/  ISETP.GE.U32.AND P0, PT, R6.reuse, 0x8, PT ;  /* 0x000000080600780c */ /* 0x040fe20003f06070 */
[----:B------:R-:W-:Y:S01]  /*00e0*/  IMAD.MOV.U32 R8, RZ, RZ, RZ ;  /* 0x000000ffff087224 */ /* 0x000fe200078e00ff */
[----:B------:R-:W-:Y:S01]  /*00f0*/  LOP3.LUT R12, R6, 0x7, RZ, 0xc0, !PT ;  /* 0x00000007060c7812 */ /* 0x000fe200078ec0ff */
[----:B------:R-:W-:-:S03]  /*0100*/  IMAD.MOV.U32 R10, RZ, RZ, RZ ;  /* 0x000000ffff0a7224 */ /* 0x000fc600078e00ff */
[----:B------:R-:W-:-:S07]  /*0110*/  ISETP.NE.AND P2, PT, R12, RZ, PT ;  /* 0x000000ff0c00720c */ /* 0x000fce0003f45270 */
[----:B------:R-:W-:Y:S06]  /*0120*/  @!P0 BRA `(.L_x_1) ;  /* 0x0000000400108947 */ /* 0x000fec0003800000 */
[----:B------:R-:W1:Y:S01]  /*0130*/  LDCU.64 UR4, c[0x0][0x380] ;  /* 0x00007000ff0477ac */ /* 0x000e620008000a00 */
[----:B------:R-:W-:Y:S01]  /*0140*/  LOP3.LUT R8, R6, 0x7ffffff8, RZ, 0xc0, !PT ;  /* 0x7ffffff806087812 */ /* 0x000fe200078ec0ff */
[----:B------:R-:W-:Y:S01]  /*0150*/  IMAD.MOV.U32 R10, RZ, RZ, RZ ;  /* 0x000000ffff0a7224 */ /* 0x000fe200078e00ff */
[----:B-1----:R-:W-:-:S04]  /*0160*/  UIADD3 UR4, UP0, UPT, UR4, 0x10, URZ ;  /* 0x0000001004047890 */ /* 0x002fc8000ff1e0ff */
[----:B------:R-:W-:Y:S02]  /*0170*/  UIADD3.X UR5, UPT, UPT, URZ, UR5, URZ, UP0, !UPT ;  /* 0x00000005ff057290 */ /* 0x000fe400087fe4ff */
[----:B0-----:R-:W-:Y:S01]  /*0180*/  IMAD.U32 R4, RZ, RZ, UR4 ;  /* 0x00000004ff047e24 */ /* 0x001fe2000f8e00ff */
[----:B------:R-:W-:-:S03]  /*0190*/  UMOV UR4, URZ ;  /* 0x000000ff00047c82 */ /* 0x000fc60008000000 */
[----:B------:R-:W-:-:S07]  /*01a0*/  IMAD.U32 R5, RZ, RZ, UR5 ;  /* 0x00000005ff057e24 */ /* 0x000fce000f8e00ff */
.L_x_2:
[----:B------:R-:W2:Y:S04]  /*01b0*/  LDG.E R9, desc[UR6][R4.64+-0x10] ;  /* 0xfffff00604097981 */ /* 0x000ea8000c1e1900 */
[----:B------:R-:W3:Y:S04]  /*01c0*/  LDG.E R11, desc[UR6][R4.64+-0xc] ;  /* 0xfffff406040b7981 */ /* 0x000ee8000c1e1900 */
[----:B------:R-:W4:Y:S04]  /*01d0*/  LDG.E R13, desc[UR6][R4.64+-0x8] ;  /* 0xfffff806040d7981 */ /* 0x000f28000c1e1900 */
[----:B------:R-:W4:Y:S04]  /*01e0*/  LDG.E R15, desc[UR6][R4.64+-0x4] ;  /* 0xfffffc06040f7981 */ /* 0x000f28000c1e1900 */
[----:B------:R-:W4:Y:S04]  /*01f0*/  LDG.E R17, desc[UR6][R4.64] ;  /* 0x0000000604117981 */ /* 0x000f28000c1e1900 */
[----:B------:R-:W4:Y:S04]  /*0200*/  LDG.E R19, desc[UR6][R4.64+0x4] ;  /* 0x0000040604137981 */ /* 0x000f28000c1e1900 */
[----:B------:R-:W4:Y:S04]  /*0210*/  LDG.E R21, desc[UR6][R4.64+0x8] ;  /* 0x0000080604157981 */ /* 0x000f28000c1e1900 */
[----:B------:R-:W4:Y:S01]  /*0220*/  LDG.E R23, desc[UR6][R4.64+0xc] ;  /* 0x00000c0604177981 */ /* 0x000f22000c1e1900 */
[----:B------:R-:W-:Y:S01]  /*0230*/  UIADD3 UR5, UPT, UPT, UR4, 0x1, URZ ;  /* 0x0000000104057890 */ /* 0x000fe2000fffe0ff */
[----:B--2--5:R-:W-:-:S04]  /*0240*/  FSETP.NEU.AND P1, PT, R9, R0, PT ;  /* 0x000000000900720b */ /* 0x024fc80003f2d000 */
[----:B------:R-:W-:Y:S02]  /*0250*/  ISETP.GT.AND P1, PT, R7, UR4, !P1 ;  /* 0x0000000407007c0c */ /* 0x000fe4000cf24270 */
[-C--:B---3--:R-:W-:Y:S02]  /*0260*/  FSETP.NEU.AND P0, PT, R11, R0.reuse, PT ;  /* 0x000000000b00720b */ /* 0x088fe40003f0d000 */
[-C--:B------:R-:W-:Y:S01]  /*0270*/  FSETP.LT.OR P1, PT, R9, R0.reuse, P1 ;  /* 0x000000000900720b */ /* 0x080fe20000f21400 */
[----:B------:R-:W-:Y:S01]  /*0280*/  VIADD R9, R10, 0x1 ;  /* 0x000000010a097836 */ /* 0x000fe20000000000 */
[----:B------:R-:W-:Y:S01]  /*0290*/  ISETP.GT.AND P0, PT, R7, UR5, !P0 ;  /* 0x0000000507007c0c */ /* 0x000fe2000c704270 */
[----:B------:R-:W-:Y:S01]  /*02a0*/  UIADD3 UR5, UPT, UPT, UR4, 0x2, URZ ;  /* 0x0000000204057890 */ /* 0x000fe2000fffe0ff */
[-C--:B----4-:R-:W-:Y:S02]  /*02b0*/  FSETP.NEU.AND P3, PT, R13, R0.reuse, PT ;  /* 0x000000000d00720b */ /* 0x090fe40003f6d000 */
[----:B------:R-:W-:-:S07]  /*02c0*/  FSETP.LT.OR P0, PT, R11, R0, P0 ;  /* 0x000000000b00720b */ /* 0x000fce0000701400 */
[----:B------:R-:W-:Y:S01]  /*02d0*/  @!P1 IMAD.MOV R9, RZ, RZ, R10 ;  /* 0x000000ffff099224 */ /* 0x000fe200078e020a */
[----:B------:R-:W-:Y:S01]  /*02e0*/  ISETP.GT.AND P1, PT, R7, UR5, !P3 ;  /* 0x0000000507007c0c */ /* 0x000fe2000df24270 */
[----:B------:R-:W-:Y:S01]  /*02f0*/  UIADD3 UR5, UPT, UPT, UR4, 0x3, URZ ;  /* 0x0000000304057890 */ /* 0x000fe2000fffe0ff */
[-C--:B------:R-:W-:Y:S01]  /*0300*/  FSETP.NEU.AND P3, PT, R15, R0.reuse, PT ;  /* 0x000000000f00720b */ /* 0x080fe20003f6d000 */
[----:B------:R-:W-:Y:S01]  /*0310*/  VIADD R10, R9, 0x1 ;  /* 0x00000001090a7836 */ /* 0x000fe20000000000 */
[----:B------:R-:W-:Y:S01]  /*0320*/  FSETP.LT.OR P1, PT, R13, R0, P1 ;  /* 0x000000000d00720b */ /* 0x000fe20000f21400 */
[----:B------:R-:W-:Y:S02]  /*0330*/  @!P0 IMAD.MOV R10, RZ, RZ, R9 ;  /* 0x000000ffff0a8224 */ /* 0x000fe400078e0209 */
[----:B------:R-:W-:Y:S01]  /*0340*/  ISETP.GT.AND P3, PT, R7, UR5, !P3 ;  /* 0x0000000507007c0c */ /* 0x000fe2000df64270 */
[----:B------:R-:W-:Y:S01]  /*0350*/  UIADD3 UR5, UPT, UPT, UR4, 0x4, URZ ;  /* 0x0000000404057890 */ /* 0x000fe2000fffe0ff */
[----:B------:R-:W-:-:S02]  /*0360*/  VIADD R9, R10, 0x1 ;  /* 0x000000010a097836 */ /* 0x000fc40000000000 */
[-C--:B------:R-:W-:Y:S02]  /*0370*/  FSETP.LT.OR P0, PT, R15, R0.reuse, P3 ;  /* 0x000000000f00720b */ /* 0x080fe40001f01400 */
[----:B------:R-:W-:-:S04]  /*0380*/  FSETP.NEU.AND P3, PT, R17, R0, PT ;  /* 0x000000001100720b */ /* 0x000fc80003f6d000 */
[----:B------:R-:W-:Y:S01]  /*0390*/  @!P1 IMAD.MOV R9, RZ, RZ, R10 ;  /* 0x000000ffff099224 */ /* 0x000fe200078e020a */
[----:B------:R-:W-:Y:S01]  /*03a0*/  ISETP.GT.AND P1, PT, R7, UR5, !P3 ;  /* 0x0000000507007c0c */ /* 0x000fe2000df24270 */
[----:B------:R-:W-:Y:S01]  /*03b0*/  UIADD3 UR5, UPT, UPT, UR4, 0x5, URZ ;  /* 0x0000000504057890 */ /* 0x000fe2000fffe0ff */
[-C--:B------:R-:W-:Y:S01]  /*03c0*/  FSETP.NEU.AND P3, PT, R19, R0.reuse, PT ;  /* 0x000000001300720b */ /* 0x080fe20003f6d000 */
[----:B------:R-:W-:Y:S01]  /*03d0*/  VIADD R10, R9, 0x1 ;  /* 0x00000001090a7836 */ /* 0x000fe20000000000 */
[-C--:B------:R-:W-:Y:S02]  /*03e0*/  FSETP.LT.OR P1, PT, R17, R0.reuse, P1 ;  /* 0x000000001100720b */ /* 0x080fe40000f21400 */
[----:B------:R-:W-:Y:S01]  /*03f0*/  @!P0 IMAD.MOV R10, RZ, RZ, R9 ;  /* 0x000000ffff0a8224 */ /* 0x000fe200078e0209 */
[----:B------:R-:W-:Y:S01]  /*0400*/  ISETP.GT.AND P3, PT, R7, UR5, !P3 ;  /* 0x0000000507007c0c */ /* 0x000fe2000df64270 */
[----:B------:R-:W-:Y:S02]  /*0410*/  UIADD3 UR5, UPT, UPT, UR4, 0x6, URZ ;  /* 0x0000000604057890 */ /* 0x000fe4000fffe0ff */
[----:B------:R-:W-:Y:S01]  /*0420*/  VIADD R9, R10, 0x1 ;  /* 0x000000010a097836 */ /* 0x000fe20000000000 */
[----:B------:R-:W-:-:S02]  /*0430*/  FSETP.LT.OR P0, PT, R19, R0, P3 ;  /* 0x000000001300720b */ /* 0x000fc40001f01400 */
[----:B------:R-:W-:-:S04]  /*0440*/  FSETP.NEU.AND P3, PT, R21, R0, PT ;  /* 0x000000001500720b */ /* 0x000fc80003f6d000 */
[----:B------:R-:W-:Y:S01]  /*0450*/  @!P1 IMAD.MOV R9, RZ, RZ, R10 ;  /* 0x000000ffff099224 */ /* 0x000fe200078e020a */
[----:B------:R-:W-:Y:S01]  /*0460*/  ISETP.GT.AND P1, PT, R7, UR5, !P3 ;  /* 0x0000000507007c0c */ /* 0x000fe2000df24270 */
[----:B------:R-:W-:Y:S01]  /*0470*/  UIADD3 UR5, UPT, UPT, UR4, 0x7, URZ ;  /* 0x0000000704057890 */ /* 0x000fe2000fffe0ff */
[-C--:B------:R-:W-:Y:S01]  /*0480*/  FSETP.NEU.AND P3, PT, R23, R0.reuse, PT ;  /* 0x000000001700720b */ /* 0x080fe20003f6d000 */
[----:B------:R-:W-:Y:S01]  /*0490*/  UIADD3 UR4, UPT, UPT, UR4, 0x8, URZ ;  /* 0x0000000804047890 */ /* 0x000fe2000fffe0ff */
[----:B------:R-:W-:Y:S01]  /*04a0*/  FSETP.LT.OR P1, PT, R21, R0, P1 ;  /* 0x000000001500720b */ /* 0x000fe20000f21400 */
[----:B------:R-:W-:Y:S02]  /*04b0*/  VIADD R10, R9, 0x1 ;  /* 0x00000001090a7836 */ /* 0x000fe40000000000 */
[----:B------:R-:W-:Y:S01]  /*04c0*/  ISETP.GT.AND P3, PT, R7, UR5, !P3 ;  /* 0x0000000507007c0c */ /* 0x000fe2000df64270 */
[----:B------:R-:W-:Y:S01]  /*04d0*/  @!P0 IMAD.MOV R10, RZ, RZ, R9 ;  /* 0x000000ffff0a8224 */ /* 0x000fe200078e0209 */
[----:B------:R-:W-:-:S02]  /*04e0*/  ISETP.NE.AND P0, PT, R8, UR4, PT ;  /* 0x0000000408007c0c */ /* 0x000fc4000bf05270 */
[----:B------:R-:W-:Y:S01]  /*04f0*/  FSETP.LT.OR P3, PT, R23, R0, P3 ;  /* 0x000000001700720b */ /* 0x000fe20001f61400 */
[----:B------:R-:W-:-:S05]  /*0500*/  VIADD R9, R10, 0x1 ;  /* 0x000000010a097836 */ /* 0x000fca0000000000 */
[----:B------:R-:W-:Y:S01]  /*0510*/  @!P1 IMAD.MOV R9, RZ, RZ, R10 ;  /* 0x000000ffff099224 */ /* 0x000fe200078e020a */
[----:B------:R-:W-:-:S03]  /*0520*/  IADD3 R4, P1, PT, R4, 0x20, RZ ;  /* 0x0000002004047810 */ /* 0x000fc60007f3e0ff */
[----:B------:R-:W-:Y:S02]  /*0530*/  VIADD R10, R9, 0x1 ;  /* 0x00000001090a7836 */ /* 0x000fe40000000000 */
[----:B------:R-:W-:Y:S02]  /*0540*/  IMAD.X R5, RZ, RZ, R5, P1 ;  /* 0x000000ffff057224 */ /* 0x000fe400008e0605 */
[----:B------:R-:W-:Y:S01]  /*0550*/  @!P3 IMAD.MOV R10, RZ, RZ, R9 ;  /* 0x000000ffff0ab224 */ /* 0x000fe200078e0209 */
[----:B------:R-:W-:Y:S06]  /*0560*/  @P0 BRA `(.L_x_2) ;  /* 0xfffffffc00100947 */ /* 0x000fec000383ffff */
.L_x_1:
[----:B------:R-:W-:Y:S05]  /*0570*/  @!P2 BRA `(.L_x_3) ;  /* 0x00000004000ca947 */ /* 0x000fea0003800000 */
[----:B------:R-:W-:Y:S02]  /*0580*/  ISETP.GE.U32.AND P0, PT, R12, 0x4, PT ;  /* 0x000000040c00780c */ /* 0x000fe40003f06070 */
[----:B------:R-:W-:-:S04]  /*0590*/  LOP3.LUT R14, R6, 0x3, RZ, 0xc0, !PT ;  /* 0x00000003060e7812 */ /* 0x000fc800078ec0ff */
[----:B------:R-:W-:-:S07]  /*05a0*/  ISETP.NE.AND P2, PT, R14, RZ, PT ;  /* 0x000000ff0e00720c */ /* 0x000fce0003f45270 */
[----:B------:R-:W-:Y:S06]  /*05b0*/  @!P0 BRA `(.L_x_4) ;  /* 0x0000000000748947 */ /* 0x000fec0003800000 */
[----:B0-----:R-:W-:-:S05]  /*05c0*/  IMAD.WIDE.U32 R4, R8, 0x4, R2 ;  /* 0x0000000408047825 */ /* 0x001fca00078e0002 */
[----:B------:R-:W2:Y:S04]  /*05d0*/  LDG.E R9, desc[UR6][R4.64] ;  /* 0x0000000604097981 */ /* 0x000ea8000c1e1900 */
[----:B------:R-:W3:Y:S04]  /*05e0*/  LDG.E R11, desc[UR6][R4.64+0x4] ;  /* 0x00000406040b7981 */ /* 0x000ee8000c1e1900 */
[----:B------:R-:W4:Y:S04]  /*05f0*/  LDG.E R13, desc[UR6][R4.64+0x8] ;  /* 0x00000806040d7981 */ /* 0x000f28000c1e1900 */
[----:B------:R0:W4:Y:S01]  /*0600*/  LDG.E R15, desc[UR6][R4.64+0xc] ;  /* 0x00000c06040f7981 */ /* 0x000122000c1e1900 */
[----:B------:R-:W-:-:S02]  /*0610*/  VIADD R12, R8, 0x1 ;  /* 0x00000001080c7836 */ /* 0x000fc40000000000 */
[----:B0-----:R-:W-:Y:S01]  /*0620*/  VIADD R4, R8, 0x3 ;  /* 0x0000000308047836 */ /* 0x001fe20000000000 */
[----:B--2--5:R-:W-:-:S04]  /*0630*/  FSETP.NEU.AND P1, PT, R9, R0, PT ;  /* 0x000000000900720b */ /* 0x024fc80003f2d000 */
[-C--:B------:R-:W-:Y:S02]  /*0640*/  ISETP.LT.AND P1, PT, R8, R7.reuse, !P1 ;  /* 0x000000070800720c */ /* 0x080fe40004f21270 */
[-C--:B---3--:R-:W-:Y:S02]  /*0650*/  FSETP.NEU.AND P0, PT, R11, R0.reuse, PT ;  /* 0x000000000b00720b */ /* 0x088fe40003f0d000 */
[-C--:B------:R-:W-:Y:S01]  /*0660*/  FSETP.LT.OR P1, PT, R9, R0.reuse, P1 ;  /* 0x000000000900720b */ /* 0x080fe20000f21400 */
[----:B------:R-:W-:Y:S01]  /*0670*/  VIADD R9, R10, 0x1 ;  /* 0x000000010a097836 */ /* 0x000fe20000000000 */
[----:B------:R-:W-:Y:S01]  /*0680*/  ISETP.LT.AND P0, PT, R12, R7, !P0 ;  /* 0x000000070c00720c */ /* 0x000fe20004701270 */
[C---:B------:R-:W-:Y:S01]  /*0690*/  VIADD R12, R8.reuse, 0x2 ;  /* 0x00000002080c7836 */ /* 0x040fe20000000000 */
[-C--:B----4-:R-:W-:Y:S01]  /*06a0*/  FSETP.NEU.AND P3, PT, R13, R0.reuse, PT ;  /* 0x000000000d00720b */ /* 0x090fe20003f6d000 */
[----:B------:R-:W-:Y:S01]  /*06b0*/  VIADD R8, R8, 0x4 ;  /* 0x0000000408087836 */ /* 0x000fe20000000000 */
[----:B------:R-:W-:-:S02]  /*06c0*/  FSETP.LT.OR P0, PT, R11, R0, P0 ;  /* 0x000000000b00720b */ /* 0x000fc40000701400 */
[----:B------:R-:W-:-:S05]  /*06d0*/  ISETP.LT.AND P3, PT, R12, R7, !P3 ;  /* 0x000000070c00720c */ /* 0x000fca0005f61270 */
[----:B------:R-:W-:Y:S01]  /*06e0*/  @!P1 IMAD.MOV R9, RZ, RZ, R10 ;  /* 0x000000ffff099224 */ /* 0x000fe200078e020a */
[-C--:B------:R-:W-:Y:S02]  /*06f0*/  FSETP.LT.OR P1, PT, R13, R0.reuse, P3 ;  /* 0x000000000d00720b */ /* 0x080fe40001f21400 */
[----:B------:R-:W-:Y:S01]  /*0700*/  FSETP.NEU.AND P3, PT, R15, R0, PT ;  /* 0x000000000f00720b */ /* 0x000fe20003f6d000 */
[----:B------:R-:W-:Y:S02]  /*0710*/  VIADD R5, R9, 0x1 ;  /* 0x0000000109057836 */ /* 0x000fe40000000000 */
[----:B------:R-:W-:Y:S01]  /*0720*/  @!P0 IMAD.MOV R5, RZ, RZ, R9 ;  /* 0x000000ffff058224 */ /* 0x000fe200078e0209 */
[----:B------:R-:W-:-:S03]  /*0730*/  ISETP.LT.AND P3, PT, R4, R7, !P3 ;  /* 0x000000070400720c */ /* 0x000fc60005f61270 */
[----:B------:R-:W-:Y:S01]  /*0740*/  VIADD R4, R5, 0x1 ;  /* 0x0000000105047836 */ /* 0x000fe20000000000 */
[----:B------:R-:W-:-:S03]  /*0750*/  FSETP.LT.OR P3, PT, R15, R0, P3 ;  /* 0x000000000f00720b */ /* 0x000fc60001f61400 */
[----:B------:R-:W-:-:S04]  /*0760*/  @!P1 IMAD.MOV R4, RZ, RZ, R5 ;  /* 0x000000ffff049224 */ /* 0x000fc800078e0205 */
[----:B------:R-:W-:-:S06]  /*0770*/  VIADD R10, R4, 0x1 ;  /* 0x00000001040a7836 */ /* 0x000fcc0000000000 */
[----:B------:R-:W-:-:S07]  /*0780*/  @!P3 IMAD.MOV R10, RZ, RZ, R4 ;  /* 0x000000ffff0ab224 */ /* 0x000fce00078e0204 */
.L_x_4:
[----:B------:R-:W-:Y:S05]  /*0790*/  @!P2 BRA `(.L_x_3) ;  /* 0x000000000084a947 */ /* 0x000fea0003800000 */
[----:B------:R-:W-:-:S13]  /*07a0*/  ISETP.NE.AND P3, PT, R14, 0x1, PT ;  /* 0x000000010e00780c */ /* 0x000fda0003f65270 */
[----:B0-----:R-:W-:-:S05]  /*07b0*/  @P3 IMAD.WIDE.U32 R4, R8, 0x4, R2 ;  /* 0x0000000408043825 */ /* 0x001fca00078e0002 */
[----:B------:R-:W2:Y:S01]  /*07c0*/  @P3 LDG.E R9, desc[UR6][R4.64] ;  /* 0x0000000604093981 */ /* 0x000ea2000c1e1900 */
[----:B------:R-:W-:-:S03]  /*07d0*/  LOP3.LUT R6, R6, 0x1, RZ, 0xc0, !PT ;  /* 0x0000000106067812 */ /* 0x000fc600078ec0ff */
[----:B------:R-:W3:Y:S01]  /*07e0*/  @P3 LDG.E R11, desc[UR6][R4.64+0x4] ;  /* 0x00000406040b3981 */ /* 0x000ee2000c1e1900 */
[----:B------:R-:W-:Y:S01]  /*07f0*/  ISETP.NE.U32.AND P2, PT, R6, 0x1, PT ;  /* 0x000000010600780c */ /* 0x000fe20003f45070 */
[----:B------:R-:W-:Y:S01]  /*0800*/  @P3 VIADD R6, R8, 0x1 ;  /* 0x0000000108063836 */ /* 0x000fe20000000000 */
[----:B--2--5:R-:W-:-:S04]  /*0810*/  @P3 FSETP.NEU.AND P0, PT, R9, R0, PT ;  /* 0x000000000900320b */ /* 0x024fc80003f0d000 */
[C---:B------:R-:W-:Y:S01]  /*0820*/  @P3 ISETP.LT.AND P0, PT, R8.reuse, R7, !P0 ;  /* 0x000000070800320c */ /* 0x040fe20004701270 */
[----:B------:R-:W-:-:S06]  /*0830*/  @P3 VIADD R8, R8, 0x2 ;  /* 0x0000000208083836 */ /* 0x000fcc0000000000 */
[----:B------:R-:W-:-:S06]  /*0840*/  @!P2 IMAD.WIDE.U32 R2, R8, 0x4, R2 ;  /* 0x000000040802a825 */ /* 0x000fcc00078e0002 */
[----:B------:R0:W2:Y:S01]  /*0850*/  @!P2 LDG.E R3, desc[UR6][R2.64] ;  /* 0x000000060203a981 */ /* 0x0000a2000c1e1900 */
[-C--:B------:R-:W-:Y:S02]  /*0860*/  @P3 FSETP.LT.OR P0, PT, R9, R0.reuse, P0 ;  /* 0x000000000900320b */ /* 0x080fe40000701400 */
[----:B---3--:R-:W-:Y:S02]  /*0870*/  @P3 FSETP.NEU.AND P4, PT, R11, R0, PT ;  /* 0x000000000b00320b */ /* 0x008fe40003f8d000 */
[----:B------:R-:W-:Y:S02]  /*0880*/  PLOP3.LUT P1, PT, PT, PT, PT, 0x80, 0x8 ;  /* 0x000000000008781c */ /* 0x000fe40003f2f070 */
[----:B------:R-:W-:Y:S02]  /*0890*/  @P3 PLOP3.LUT P1, PT, P0, PT, PT, 0x80, 0x8 ;  /* 0x000000000008381c */ /* 0x000fe4000072f070 */
[----:B------:R-:W-:-:S04]  /*08a0*/  @P3 ISETP.LT.AND P4, PT, R6, R7, !P4 ;  /* 0x000000070600320c */ /* 0x000fc80006781270 */
[----:B------:R-:W-:Y:S02]  /*08b0*/  @P3 FSETP.LT.OR P4, PT, R11, R0, P4 ;  /* 0x000000000b00320b */ /* 0x000fe40002781400 */
[----:B------:R-:W-:Y:S02]  /*08c0*/  PLOP3.LUT P0, PT, PT, PT, PT, 0x80, 0x8 ;  /* 0x000000000008781c */ /* 0x000fe40003f0f070 */
[----:B------:R-:W-:Y:S01]  /*08d0*/  @P3 PLOP3.LUT P0, PT, P4, PT, PT, 0x80, 0x8 ;  /* 0x000000000008381c */ /* 0x000fe2000270f070 */
[----:B------:R-:W-:Y:S02]  /*08e0*/  @P3 VIADD R4, R10, 0x1 ;  /* 0x000000010a043836 */ /* 0x000fe40000000000 */
[----:B------:R-:W-:-:S04]  /*08f0*/  @!P1 IMAD.MOV R4, RZ, RZ, R10 ;  /* 0x000000ffff049224 */ /* 0x000fc800078e020a */
[----:B0-----:R-:W-:-:S06]  /*0900*/  @P3 VIADD R2, R4, 0x1 ;  /* 0x0000000104023836 */ /* 0x001fcc0000000000 */
[----:B------:R-:W-:-:S04]  /*0910*/  @!P0 IMAD.MOV R2, RZ, RZ, R4 ;  /* 0x000000ffff028224 */ /* 0x000fc800078e0204 */
[----:B------:R-:W-:-:S04]  /*0920*/  @P3 IMAD.MOV.U32 R10, RZ, RZ, R2 ;  /* 0x000000ffff0a3224 */ /* 0x000fc800078e0002 */
[----:B------:R-:W-:Y:S01]  /*0930*/  @!P2 VIADD R2, R10, 0x1 ;  /* 0x000000010a02a836 */ /* 0x000fe20000000000 */
[----:B--2---:R-:W-:-:S04]  /*0940*/  @!P2 FSETP.NEU.AND P4, PT, R3, R0, PT ;  /* 0x000000000300a20b */ /* 0x004fc80003f8d000 */
[----:B------:R-:W-:-:S04]  /*0950*/  @!P2 ISETP.LT.AND P1, PT, R8, R7, !P4 ;  /* 0x000000070800a20c */ /* 0x000fc80006721270 */
[----:B------:R-:W-:Y:S02]  /*0960*/  @!P2 FSETP.LT.OR P4, PT, R3, R0, P1 ;  /* 0x000000000300a20b */ /* 0x000fe40000f81400 */
[----:B------:R-:W-:Y:S02]  /*0970*/  PLOP3.LUT P1, PT, PT, PT, PT, 0x80, 0x8 ;  /* 0x000000000008781c */ /* 0x000fe40003f2f070 */
[----:B------:R-:W-:-:S13]  /*0980*/  @!P2 PLOP3.LUT P1, PT, P4, PT, PT, 0x80, 0x8 ;  /* 0x000000000008a81c */ /* 0x000fda000272f070 */
[----:B------:R-:W-:-:S04]  /*0990*/  @!P1 IMAD.MOV R2, RZ, RZ, R10 ;  /* 0x000000ffff029224 */ /* 0x000fc800078e020a */
[----:B------:R-:W-:-:S07]  /*09a0*/  @!P2 IMAD.MOV.U32 R10, RZ, RZ, R2 ;  /* 0x000000ffff0aa224 */ /* 0x000fce00078e0002 */
.L_x_3:
[----:B------:R-:W-:-:S07]  /*09b0*/  IMAD.MOV.U32 R11, RZ, RZ, RZ ;  /* 0x000000ffff0b7224 */ /* 0x000fce00078e00ff */
.L_x_0:
[----:B------:R-:W1:Y:S02]  /*09c0*/  LDCU.64 UR4, c[0x0][0x388] ;  /* 0x00007100ff0477ac */ /* 0x000e640008000a00 */
[----:B-1----:R-:W-:-:S04]  /*09d0*/  LEA R2, P0, R10, UR4, 0x2 ;  /* 0x000000040a027c11 */ /* 0x002fc8000f8010ff */
[----:B------:R-:W-:-:S05]  /*09e0*/  LEA.HI.X R3, R10, UR5, R11, 0x2, P0 ;  /* 0x000000050a037c11 */ /* 0x000fca00080f140b */
[----:B-----5:R-:W-:Y:S01]  /*09f0*/  STG.E desc[UR6][R2.64], R0 ;  /* 0x0000000002007986 */ /* 0x020fe2000c101906 */
[----:B------:R-:W-:Y:S05]  /*0a00*/  EXIT ;  /* 0x000000000000794d */ /* 0x000fea0003800000 */
.L_x_5:
[----:B------:R-:W-:-:S00]  /*0a10*/  BRA `(.L_x_5) ;  /* 0xfffffffc00fc7947 */ /* 0x000fc0000383ffff */
[----:B------:R-:W-:-:S00]  /*0a20*/  NOP ;  /* 0x0000000000007918 */ /* 0x000fc00000000000 */
        /* <DEDUP_REMOVED lines=13> */
.L_x_6:


//--------------------- .nv.shared.reserved.0     --------------------------
	.section	.nv.shared.reserved.0,"aw",@nobits
	.weak		__nv_reservedSMEM_offset_0_alias
	.size		__nv_reservedSMEM_offset_0_alias, 0, 64
	.other		__nv_reservedSMEM_offset_0_alias,@"STO_CUDA_RESERVED_SHARED STV_DEFAULT"
__nv_reservedSMEM_offset_0_alias:
	.zero		0
	.zero		64


//--------------------- .nv.constant0._Z13selSortKernelPfS_i --------------------------
	.section	.nv.constant0._Z13selSortKernelPfS_i,"a",@progbits
	.sectionflags	@""
	.align	4
.nv.constant0._Z13selSortKernelPfS_i:
	.zero		916


//--------------------- SYMBOLS --------------------------

	.type		.nv.reservedSmem.offset0,@object
	.size		.nv.reservedSmem.offset0,0x4
